//
// Generated by NVIDIA NVVM Compiler
//
// Compiler Build ID: CL-36424714
// Cuda compilation tools, release 13.0, V13.0.88
// Based on NVVM 20.0.0
//

.version 9.0
.target sm_100
.address_size 64

	// .globl	_Z9initArrayPi
.extern .func  (.param .b32 func_retval0) vprintf
(
	.param .b64 vprintf_param_0,
	.param .b64 vprintf_param_1
)
;
.global .align 1 .b8 $str[52] = {98, 108, 111, 99, 107, 73, 100, 120, 46, 120, 32, 61, 32, 37, 100, 44, 32, 98, 108, 111, 99, 107, 68, 105, 109, 46, 120, 32, 61, 32, 37, 100, 44, 32, 116, 104, 114, 101, 97, 100, 73, 100, 120, 46, 120, 32, 61, 32, 37, 100, 10};

.visible .entry _Z9initArrayPi(
	.param .u64 .ptr .align 1 _Z9initArrayPi_param_0
)
{
	.local .align 8 .b8 	__local_depot0[16];
	.reg .b64 	%SP;
	.reg .b64 	%SPL;
	.reg .b32 	%r<7>;
	.reg .b64 	%rd<9>;

	mov.u64 	%SPL, __local_depot0;
	cvta.local.u64 	%SP, %SPL;
	ld.param.u64 	%rd1, [_Z9initArrayPi_param_0];
	cvta.to.global.u64 	%rd2, %rd1;
	add.u64 	%rd3, %SP, 0;
	add.u64 	%rd4, %SPL, 0;
	mov.u32 	%r1, %ctaid.x;
	mov.u32 	%r2, %ntid.x;
	mov.u32 	%r3, %tid.x;
	st.local.v2.u32 	[%rd4], {%r1, %r2};
	st.local.u32 	[%rd4+8], %r3;
	mov.u64 	%rd5, $str;
	cvta.global.u64 	%rd6, %rd5;
	{ // callseq 0, 0
	.param .b64 param0;
	st.param.b64 	[param0], %rd6;
	.param .b64 param1;
	st.param.b64 	[param1], %rd3;
	.param .b32 retval0;
	call.uni (retval0), 
	vprintf, 
	(
	param0, 
	param1
	);
	ld.param.b32 	%r4, [retval0];
	} // callseq 0
	mad.lo.s32 	%r6, %r1, %r2, %r3;
	mul.wide.s32 	%rd7, %r6, 4;
	add.s64 	%rd8, %rd2, %rd7;
	st.global.u32 	[%rd8], %r6;
	ret;

}


// ===== COMPILED SASS (sm_100) =====

	.target	sm_100

	.elftype	@"ET_EXEC"


//--------------------- .note.nv.tkinfo           --------------------------
	.section	.note.nv.tkinfo,"",@"SHT_NOTE"
	.sectionflags	@"SHF_NOTE_NV_TKINFO"
	.tkinfo
        /*0018*/ 	.word	0x00000002
        /*0030*/ 	.string	""
        /*0030*/ 	.string	"ptxas"
        /*0030*/ 	.string	"Cuda compilation tools, release 13.0, V13.0.88"
        /*0030*/ 	.string	"Build cuda_13.0.r13.0/compiler.36424714_0"
        /*0030*/ 	.string	"-arch sm_100 -m 64 "



//--------------------- .note.nv.cuinfo           --------------------------
	.section	.note.nv.cuinfo,"",@"SHT_NOTE"
	.sectionflags	@"SHF_NOTE_NV_CUINFO"
        /*0018*/ 	.short	0x0002
        /*001a*/ 	.short	0x0064
        /*001c*/ 	.short	0x0082
	.zero		2


//--------------------- .nv.info                  --------------------------
	.section	.nv.info,"",@"SHT_CUDA_INFO"
	.align	4


	//----- nvinfo : EIATTR_REGCOUNT
	.align		4
        /*0000*/ 	.byte	0x04, 0x2f
        /*0002*/ 	.short	(.L_2 - .L_1)
	.align		4
.L_1:
        /*0004*/ 	.word	index@(_Z9initArrayPi)
        /*0008*/ 	.word	0x00000018


	//----- nvinfo : EIATTR_FRAME_SIZE
	.align		4
.L_2:
        /*000c*/ 	.byte	0x04, 0x11
        /*000e*/ 	.short	(.L_4 - .L_3)
	.align		4
.L_3:
        /*0010*/ 	.word	index@(_Z9initArrayPi)
        /*0014*/ 	.word	0x00000010


	//----- nvinfo : EIATTR_MIN_STACK_SIZE
	.align		4
.L_4:
        /*0018*/ 	.byte	0x04, 0x12
        /*001a*/ 	.short	(.L_6 - .L_5)
	.align		4
.L_5:
        /*001c*/ 	.word	index@(_Z9initArrayPi)
        /*0020*/ 	.word	0x00000010
.L_6:


//--------------------- .nv.compat                --------------------------
	.section	.nv.compat,"",@"SHT_CUDA_COMPAT_INFO"
	.align	4
        /*0000*/ 	.byte	0x02, 0x09, 0x00, 0x00, 0x02, 0x02, 0x01, 0x00, 0x02, 0x05, 0x05, 0x00, 0x03, 0x07, 0x01, 0x01
        /*0010*/ 	.byte	0x02, 0x03, 0x00, 0x00, 0x02, 0x06, 0x01, 0x00, 0x04, 0x0b, 0x08, 0x00, 0x09, 0x00, 0x00, 0x00
        /*0020*/ 	.byte	0x00, 0x00, 0x00, 0x00


//--------------------- .nv.info._Z9initArrayPi   --------------------------
	.section	.nv.info._Z9initArrayPi,"",@"SHT_CUDA_INFO"
	.sectionflags	@""
	.align	4


	//----- nvinfo : EIATTR_CUDA_API_VERSION
	.align		4
        /*0000*/ 	.byte	0x04, 0x37
        /*0002*/ 	.short	(.L_8 - .L_7)
.L_7:
        /*0004*/ 	.word	0x00000082


	//----- nvinfo : EIATTR_KPARAM_INFO
	.align		4
.L_8:
        /*0008*/ 	.byte	0x04, 0x17
        /*000a*/ 	.short	(.L_10 - .L_9)
.L_9:
        /*000c*/ 	.word	0x00000000
        /*0010*/ 	.short	0x0000
        /*0012*/ 	.short	0x0000
        /*0014*/ 	.byte	0x00, 0xf5, 0x21, 0x00


	//----- nvinfo : EIATTR_SPARSE_MMA_MASK
	.align		4
.L_10:
        /*0018*/ 	.byte	0x03, 0x50
        /*001a*/ 	.short	0x0000


	//----- nvinfo : EIATTR_MAXREG_COUNT
	.align		4
        /*001c*/ 	.byte	0x03, 0x1b
        /*001e*/ 	.short	0x00ff


	//----- nvinfo : EIATTR_EXTERNS
	.align		4
        /*0020*/ 	.byte	0x04, 0x0f
        /*0022*/ 	.short	(.L_12 - .L_11)


	//   ....[0]....
	.align		4
.L_11:
        /*0024*/ 	.word	index@(vprintf)


	//----- nvinfo : EIATTR_MERCURY_ISA_VERSION
	.align		4
.L_12:
        /*0028*/ 	.byte	0x03, 0x5f
        /*002a*/ 	.short	0x0101


	//----- nvinfo : EIATTR_VRC_CTA_INIT_COUNT
	.align		4
        /*002c*/ 	.byte	0x02, 0x4a
	.zero		1
	.zero		1


	//----- nvinfo : EIATTR_SYSCALL_OFFSETS
	.align		4
        /*0030*/ 	.byte	0x04, 0x46
        /*0032*/ 	.short	(.L_14 - .L_13)


	//   ....[0]....
.L_13:
        /*0034*/ 	.word	0x00000120


	//----- nvinfo : EIATTR_EXIT_INSTR_OFFSETS
	.align		4
.L_14:
        /*0038*/ 	.byte	0x04, 0x1c
        /*003a*/ 	.short	(.L_16 - .L_15)


	//   ....[0]....
.L_15:
        /*003c*/ 	.word	0x00000170


	//----- nvinfo : EIATTR_CBANK_PARAM_SIZE
	.align		4
.L_16:
        /*0040*/ 	.byte	0x03, 0x19
        /*0042*/ 	.short	0x0008


	//----- nvinfo : EIATTR_PARAM_CBANK
	.align		4
        /*0044*/ 	.byte	0x04, 0x0a
        /*0046*/ 	.short	(.L_18 - .L_17)
	.align		4
.L_17:
        /*0048*/ 	.word	index@(.nv.constant0._Z9initArrayPi)
        /*004c*/ 	.short	0x0380
        /*004e*/ 	.short	0x0008


	//----- nvinfo : EIATTR_SW_WAR
	.align		4
.L_18:
        /*0050*/ 	.byte	0x04, 0x36
        /*0052*/ 	.short	(.L_20 - .L_19)
.L_19:
        /*0054*/ 	.word	0x00000008
.L_20:


//--------------------- .nv.callgraph             --------------------------
	.section	.nv.callgraph,"",@"SHT_CUDA_CALLGRAPH"
	.align	4
	.sectionentsize	8
	.align		4
        /*0000*/ 	.word	0x00000000
	.align		4
        /*0004*/ 	.word	0xffffffff
	.align		4
        /*0008*/ 	.word	index@(_Z9initArrayPi)
	.align		4
        /*000c*/ 	.word	index@(vprintf)
	.align		4
        /*0010*/ 	.word	0x00000000
	.align		4
        /*0014*/ 	.word	0xfffffffe
	.align		4
        /*0018*/ 	.word	0x00000000
	.align		4
        /*001c*/ 	.word	0xfffffffd
	.align		4
        /*0020*/ 	.word	0x00000000
	.align		4
        /*0024*/ 	.word	0xfffffffc


//--------------------- .nv.constant4             --------------------------
	.section	.nv.constant4,"a",@progbits
	.align	8
	.align		8
.nv.constant4:
        /*0000*/ 	.dword	vprintf
	.align		8
        /*0008*/ 	.dword	$str


//--------------------- .text._Z9initArrayPi      --------------------------
	.section	.text._Z9initArrayPi,"ax",@progbits
	.align	128
        .global         _Z9initArrayPi
        .type           _Z9initArrayPi,@function
        .size           _Z9initArrayPi,(.L_x_2 - _Z9initArrayPi)
        .other          _Z9initArrayPi,@"STO_CUDA_ENTRY STV_DEFAULT"
_Z9initArrayPi:
.text._Z9initArrayPi:
[----:B------:R-:W0:Y:S01]  /*0000*/  LDC R1, c[0x0][0x37c] ;  /* 0x0000df00ff017b82 */ /* 0x000e220000000800 */
[----:B------:R-:W1:Y:S01]  /*0010*/  S2R R18, SR_TID.X ;  /* 0x0000000000127919 */ /* 0x000e620000002100 */
[----:B------:R-:W2:Y:S06]  /*0020*/  LDCU UR5, c[0x0][0x2fc] ;  /* 0x00005f80ff0577ac */ /* 0x000eac0008000800 */
[----:B------:R-:W3:Y:S01]  /*0030*/  LDC R17, c[0x0][0x360] ;  /* 0x0000d800ff117b82 */ /* 0x000ee20000000800 */
[----:B0-----:R-:W-:Y:S01]  /*0040*/  VIADD R1, R1, 0xfffffff0 ;  /* 0xfffffff001017836 */ /* 0x001fe20000000000 */
[----:B------:R-:W3:Y:S01]  /*0050*/  S2R R16, SR_CTAID.X ;  /* 0x0000000000107919 */ /* 0x000ee20000002500 */
[----:B------:R-:W-:Y:S01]  /*0060*/  MOV R0, 0x0 ;  /* 0x0000000000007802 */ /* 0x000fe20000000f00 */
[----:B------:R-:W0:Y:S04]  /*0070*/  LDCU UR4, c[0x0][0x2f8] ;  /* 0x00005f00ff0477ac */ /* 0x000e280008000800 */
[----:B------:R4:W5:Y:S01]  /*0080*/  LDC.64 R2, c[0x4][R0] ;  /* 0x0100000000027b82 */ /* 0x0009620000000a00 */
[----:B------:R-:W1:Y:S01]  /*0090*/  LDCU.64 UR6, c[0x4][0x8] ;  /* 0x01000100ff0677ac */ /* 0x000e620008000a00 */
[----:B------:R-:W3:Y:S01]  /*00a0*/  LDCU.64 UR36, c[0x0][0x358] ;  /* 0x00006b00ff2477ac */ /* 0x000ee20008000a00 */
[----:B0-----:R-:W-:-:S04]  /*00b0*/  IADD3 R6, P0, PT, R1, UR4, RZ ;  /* 0x0000000401067c10 */ /* 0x001fc8000ff1e0ff */
[----:B--2---:R-:W-:Y:S01]  /*00c0*/  IADD3.X R7, PT, PT, RZ, UR5, RZ, P0, !PT ;  /* 0x00000005ff077c10 */ /* 0x004fe200087fe4ff */
[----:B-1----:R-:W-:Y:S01]  /*00d0*/  IMAD.U32 R4, RZ, RZ, UR6 ;  /* 0x00000006ff047e24 */ /* 0x002fe2000f8e00ff */
[----:B------:R-:W-:Y:S01]  /*00e0*/  MOV R5, UR7 ;  /* 0x0000000700057c02 */ /* 0x000fe20008000f00 */
[----:B------:R4:W-:Y:S04]  /*00f0*/  STL [R1+0x8], R18 ;  /* 0x0000081201007387 */ /* 0x0009e80000100800 */
[----:B---3--:R4:W-:Y:S02]  /*0100*/  STL.64 [R1], R16 ;  /* 0x0000001001007387 */ /* 0x0089e40000100a00 */
[----:B------:R-:W-:-:S07]  /*0110*/  LEPC R20, `(.L_x_0) ;  /* 0x000000001014794e */ /* 0x000fce0000000000 */
[----:B----45:R-:W-:Y:S05]  /*0120*/  CALL.ABS.NOINC R2 ;  /* 0x0000000002007343 */ /* 0x030fea0003c00000 */
.L_x_0:
[----:B------:R-:W0:Y:S01]  /*0130*/  LDC.64 R2, c[0x0][0x380] ;  /* 0x0000e000ff027b82 */ /* 0x000e220000000a00 */
[----:B------:R-:W-:-:S04]  /*0140*/  IMAD R17, R16, R17, R18 ;  /* 0x0000001110117224 */ /* 0x000fc800078e0212 */
[----:B0-----:R-:W-:-:S05]  /*0150*/  IMAD.WIDE R2, R17, 0x4, R2 ;  /* 0x0000000411027825 */ /* 0x001fca00078e0202 */
[----:B------:R-:W-:Y:S01]  /*0160*/  STG.E desc[UR36][R2.64], R17 ;  /* 0x0000001102007986 */ /* 0x000fe2000c101924 */
[----:B------:R-:W-:Y:S05]  /*0170*/  EXIT ;  /* 0x000000000000794d */ /* 0x000fea0003800000 */
.L_x_1:
[----:B------:R-:W-:-:S00]  /*0180*/  BRA `(.L_x_1) ;  /* 0xfffffffc00fc7947 */ /* 0x000fc0000383ffff */
[----:B------:R-:W-:-:S00]  /*0190*/  NOP ;  /* 0x0000000000007918 */ /* 0x000fc00000000000 */
        /* <DEDUP_REMOVED lines=14> */
.L_x_2:


//--------------------- .nv.global.init           --------------------------
	.section	.nv.global.init,"aw",@progbits
.nv.global.init:
	.type		$str,@object
	.size		$str,(.L_0 - $str)
$str:
        /*0000*/ 	.byte	0x62, 0x6c, 0x6f, 0x63, 0x6b, 0x49, 0x64, 0x78, 0x2e, 0x78, 0x20, 0x3d, 0x20, 0x25, 0x64, 0x2c
        /*0010*/ 	.byte	0x20, 0x62, 0x6c, 0x6f, 0x63, 0x6b, 0x44, 0x69, 0x6d, 0x2e, 0x78, 0x20, 0x3d, 0x20, 0x25, 0x64
        /*0020*/ 	.byte	0x2c, 0x20, 0x74, 0x68, 0x72, 0x65, 0x61, 0x64, 0x49, 0x64, 0x78, 0x2e, 0x78, 0x20, 0x3d, 0x20
        /*0030*/ 	.byte	0x25, 0x64, 0x0a, 0x00
.L_0:


//--------------------- .nv.shared.reserved.0     --------------------------
	.section	.nv.shared.reserved.0,"aw",@nobits
	.weak		__nv_reservedSMEM_offset_0_alias
	.size		__nv_reservedSMEM_offset_0_alias, 0, 64
	.other		__nv_reservedSMEM_offset_0_alias,@"STO_CUDA_RESERVED_SHARED STV_DEFAULT"
__nv_reservedSMEM_offset_0_alias:
	.zero		0
	.zero		64


//--------------------- .nv.constant0._Z9initArrayPi --------------------------
	.section	.nv.constant0._Z9initArrayPi,"a",@progbits
	.sectionflags	@""
	.align	4
.nv.constant0._Z9initArrayPi:
	.zero		904


//--------------------- SYMBOLS --------------------------

	.type		.nv.reservedSmem.offset0,@object
	.size		.nv.reservedSmem.offset0,0x4
	.type		vprintf,@function
